	.headerflags	@"EF_CUDA_TEXMODE_UNIFIED EF_CUDA_64BIT_ADDRESS EF_CUDA_ACCELERATORS EF_CUDA_SM90 EF_CUDA_VIRTUAL_SM(EF_CUDA_SM90)"
	.elftype	@"ET_EXEC"


//--------------------- .nv.info                  --------------------------
	.section	.nv.info,"",@"SHT_CUDA_INFO"
	.align	4


	//----- nvinfo : EIATTR_REGCOUNT
	.align		4
        /*0000*/ 	.byte	0x04, 0x2f
        /*0002*/ 	.short	(.L_1 - .L_0)
	.align		4
.L_0:
        /*0004*/ 	.word	index@(triton_poi_fused_convolution_relu_16)
        /*0008*/ 	.word	0x00000020


	//----- nvinfo : EIATTR_MIN_STACK_SIZE
	.align		4
.L_1:
        /*000c*/ 	.byte	0x04, 0x12
        /*000e*/ 	.short	(.L_3 - .L_2)
	.align		4
.L_2:
        /*0010*/ 	.word	index@(triton_poi_fused_convolution_relu_16)
        /*0014*/ 	.word	0x00000000


	//----- nvinfo : EIATTR_FRAME_SIZE
	.align		4
.L_3:
        /*0018*/ 	.byte	0x04, 0x11
        /*001a*/ 	.short	(.L_5 - .L_4)
	.align		4
.L_4:
        /*001c*/ 	.word	index@(triton_poi_fused_convolution_relu_16)
        /*0020*/ 	.word	0x00000000


	//----- nvinfo : EIATTR_MIN_STACK_SIZE
	.align		4
.L_5:
        /*0024*/ 	.byte	0x04, 0x12
        /*0026*/ 	.short	(.L_7 - .L_6)
	.align		4
.L_6:
        /*0028*/ 	.word	index@(triton_poi_fused_convolution_relu_16)
        /*002c*/ 	.word	0x00000000
.L_7:


//--------------------- .nv.info.triton_poi_fused_convolution_relu_16 --------------------------
	.section	.nv.info.triton_poi_fused_convolution_relu_16,"",@"SHT_CUDA_INFO"
	.sectionflags	@""
	.align	4


	//----- nvinfo : EIATTR_CUDA_API_VERSION
	.align		4
        /*0000*/ 	.byte	0x04, 0x37
        /*0002*/ 	.short	(.L_9 - .L_8)
.L_8:
        /*0004*/ 	.word	0x0000007c


	//----- nvinfo : EIATTR_KPARAM_INFO
	.align		4
.L_9:
        /*0008*/ 	.byte	0x04, 0x17
        /*000a*/ 	.short	(.L_11 - .L_10)
.L_10:
        /*000c*/ 	.word	0x00000000
        /*0010*/ 	.short	0x0004
        /*0012*/ 	.short	0x001c
        /*0014*/ 	.byte	0x00, 0xf0, 0x11, 0x00


	//----- nvinfo : EIATTR_KPARAM_INFO
	.align		4
.L_11:
        /*0018*/ 	.byte	0x04, 0x17
        /*001a*/ 	.short	(.L_13 - .L_12)
.L_12:
        /*001c*/ 	.word	0x00000000
        /*0020*/ 	.short	0x0003
        /*0022*/ 	.short	0x0018
        /*0024*/ 	.byte	0x00, 0xf0, 0x11, 0x00


	//----- nvinfo : EIATTR_KPARAM_INFO
	.align		4
.L_13:
        /*0028*/ 	.byte	0x04, 0x17
        /*002a*/ 	.short	(.L_15 - .L_14)
.L_14:
        /*002c*/ 	.word	0x00000000
        /*0030*/ 	.short	0x0002
        /*0032*/ 	.short	0x0010
        /*0034*/ 	.byte	0x00, 0xf4, 0x21, 0x00


	//----- nvinfo : EIATTR_KPARAM_INFO
	.align		4
.L_15:
        /*0038*/ 	.byte	0x04, 0x17
        /*003a*/ 	.short	(.L_17 - .L_16)
.L_16:
        /*003c*/ 	.word	0x00000000
        /*0040*/ 	.short	0x0001
        /*0042*/ 	.short	0x0008
        /*0044*/ 	.byte	0x00, 0xf4, 0x21, 0x00


	//----- nvinfo : EIATTR_KPARAM_INFO
	.align		4
.L_17:
        /*0048*/ 	.byte	0x04, 0x17
        /*004a*/ 	.short	(.L_19 - .L_18)
.L_18:
        /*004c*/ 	.word	0x00000000
        /*0050*/ 	.short	0x0000
        /*0052*/ 	.short	0x0000
        /*0054*/ 	.byte	0x00, 0xf4, 0x21, 0x00


	//----- nvinfo : EIATTR_SPARSE_MMA_MASK
	.align		4
.L_19:
        /*0058*/ 	.byte	0x03, 0x50
        /*005a*/ 	.short	0x0000


	//----- nvinfo : EIATTR_MAXREG_COUNT
	.align		4
        /*005c*/ 	.byte	0x03, 0x1b
        /*005e*/ 	.short	0x00ff


	//----- nvinfo : EIATTR_EXIT_INSTR_OFFSETS
	.align		4
        /*0060*/ 	.byte	0x04, 0x1c
        /*0062*/ 	.short	(.L_21 - .L_20)


	//   ....[0]....
.L_20:
        /*0064*/ 	.word	0x00000d30


	//   ....[1]....
        /*0068*/ 	.word	0x00000d50


	//----- nvinfo : EIATTR_REQNTID
	.align		4
.L_21:
        /*006c*/ 	.byte	0x04, 0x10
        /*006e*/ 	.short	(.L_23 - .L_22)
.L_22:
        /*0070*/ 	.word	0x00000100
        /*0074*/ 	.word	0x00000001
        /*0078*/ 	.word	0x00000001


	//----- nvinfo : EIATTR_CBANK_PARAM_SIZE
	.align		4
.L_23:
        /*007c*/ 	.byte	0x03, 0x19
        /*007e*/ 	.short	0x0020


	//----- nvinfo : EIATTR_PARAM_CBANK
	.align		4
        /*0080*/ 	.byte	0x04, 0x0a
        /*0082*/ 	.short	(.L_25 - .L_24)
	.align		4
.L_24:
        /*0084*/ 	.word	index@(.nv.constant0.triton_poi_fused_convolution_relu_16)
        /*0088*/ 	.short	0x0210
        /*008a*/ 	.short	0x0020


	//----- nvinfo : EIATTR_SW_WAR
	.align		4
.L_25:
        /*008c*/ 	.byte	0x04, 0x36
        /*008e*/ 	.short	(.L_27 - .L_26)
.L_26:
        /*0090*/ 	.word	0x00000008
.L_27:


//--------------------- .nv.callgraph             --------------------------
	.section	.nv.callgraph,"",@"SHT_CUDA_CALLGRAPH"
	.align	4
	.sectionentsize	8
	.align		4
        /*0000*/ 	.word	0x00000000
	.align		4
        /*0004*/ 	.word	0xffffffff
	.align		4
        /*0008*/ 	.word	0x00000000
	.align		4
        /*000c*/ 	.word	0xfffffffe
	.align		4
        /*0010*/ 	.word	0x00000000
	.align		4
        /*0014*/ 	.word	0xfffffffd
	.align		4
        /*0018*/ 	.word	0x00000000
	.align		4
        /*001c*/ 	.word	0xfffffffc


//--------------------- .text.triton_poi_fused_convolution_relu_16 --------------------------
	.section	.text.triton_poi_fused_convolution_relu_16,"ax",@progbits
	.sectionflags	@"SHF_BARRIERS=1"
	.align	128
        .global         triton_poi_fused_convolution_relu_16
        .type           triton_poi_fused_convolution_relu_16,@function
        .size           triton_poi_fused_convolution_relu_16,(.L_x_1 - triton_poi_fused_convolution_relu_16)
        .other          triton_poi_fused_convolution_relu_16,@"STO_CUDA_ENTRY STV_DEFAULT"
triton_poi_fused_convolution_relu_16:
.text.triton_poi_fused_convolution_relu_16:
[----:B------:R-:W0:Y:S01]  /*0000*/  LDC R1, c[0x0][0x28] ;  /* 0x00000a00ff017b82 */ /* 0x000e220000000800 */
[----:B------:R-:W1:Y:S07]  /*0010*/  S2R R2, SR_TID.X ;  /* 0x0000000000027919 */ /* 0x000e6e0000002100 */
[----:B------:R-:W2:Y:S01]  /*0020*/  LDC.64 R22, c[0x0][0x210] ;  /* 0x00008400ff167b82 */ /* 0x000ea20000000a00 */
[----:B------:R-:W-:Y:S01]  /*0030*/  ULDC.64 UR6, c[0x0][0x208] ;  /* 0x0000820000067ab9 */ /* 0x000fe20000000a00 */
[----:B------:R-:W3:Y:S01]  /*0040*/  S2R R21, SR_CTAID.Y ;  /* 0x0000000000157919 */ /* 0x000ee20000002600 */
[----:B------:R-:W4:Y:S01]  /*0050*/  S2R R3, SR_CTAID.X ;  /* 0x0000000000037919 */ /* 0x000f220000002500 */
[----:B-1----:R-:W-:Y:S01]  /*0060*/  IMAD.SHL.U32 R0, R2, 0x4, RZ ;  /* 0x0000000402007824 */ /* 0x002fe200078e00ff */
[----:B------:R-:W-:-:S02]  /*0070*/  SHF.R.U32.HI R10, RZ, 0x6, R2 ;  /* 0x00000006ff0a7819 */ /* 0x000fc40000011602 */
[--C-:B---3--:R-:W-:Y:S02]  /*0080*/  SHF.R.S32.HI R11, RZ, 0x17, R21.reuse ;  /* 0x00000017ff0b7819 */ /* 0x108fe40000011415 */
[----:B------:R-:W-:Y:S02]  /*0090*/  LOP3.LUT R4, R0, 0xfc, RZ, 0xc0, !PT ;  /* 0x000000fc00047812 */ /* 0x000fe400078ec0ff */
[----:B------:R-:W-:Y:S01]  /*00a0*/  SGXT R11, R11, 0x1 ;  /* 0x000000010b0b781a */ /* 0x000fe20000000200 */
[----:B----4-:R-:W-:Y:S01]  /*00b0*/  IMAD.SHL.U32 R3, R3, 0x10, RZ ;  /* 0x0000001003037824 */ /* 0x010fe200078e00ff */
[----:B------:R-:W-:Y:S02]  /*00c0*/  PRMT R4, R4, 0x6540, R21 ;  /* 0x0000654004047816 */ /* 0x000fe40000000015 */
[----:B------:R-:W-:Y:S02]  /*00d0*/  SGXT.U32 R10, R10, 0x2 ;  /* 0x000000020a0a781a */ /* 0x000fe40000000000 */
[----:B------:R-:W-:Y:S01]  /*00e0*/  LEA.HI R5, R11, R4, RZ, 0x8 ;  /* 0x000000040b057211 */ /* 0x000fe200078f40ff */
[----:B------:R-:W1:Y:S03]  /*00f0*/  S2UR UR5, SR_CgaCtaId ;  /* 0x00000000000579c3 */ /* 0x000e660000008800 */
[C---:B------:R-:W-:Y:S01]  /*0100*/  LOP3.LUT R7, R5.reuse, 0xffffff00, RZ, 0xc0, !PT ;  /* 0xffffff0005077812 */ /* 0x040fe200078ec0ff */
[----:B------:R-:W-:Y:S01]  /*0110*/  IMAD.SHL.U32 R6, R5, 0x100, RZ ;  /* 0x0000010005067824 */ /* 0x000fe200078e00ff */
[----:B------:R-:W-:-:S04]  /*0120*/  LOP3.LUT R5, R3, R10, RZ, 0xfc, !PT ;  /* 0x0000000a03057212 */ /* 0x000fc800078efcff */
[----:B------:R-:W-:Y:S02]  /*0130*/  LOP3.LUT R6, R6, 0xffff0000, RZ, 0xc0, !PT ;  /* 0xffff000006067812 */ /* 0x000fe400078ec0ff */
[----:B------:R-:W-:Y:S02]  /*0140*/  ISETP.GE.AND P0, PT, R5, 0x100, PT ;  /* 0x000001000500780c */ /* 0x000fe40003f06270 */
[----:B------:R-:W-:Y:S02]  /*0150*/  IADD3 R12, R6, R4, -R7 ;  /* 0x00000004060c7210 */ /* 0x000fe40007ffe807 */
[----:B------:R-:W-:-:S03]  /*0160*/  CS2R R6, SRZ ;  /* 0x0000000000067805 */ /* 0x000fc6000001ff00 */
[----:B------:R-:W-:Y:S01]  /*0170*/  IMAD R9, R5, 0x100, R12 ;  /* 0x0000010005097824 */ /* 0x000fe200078e020c */
[----:B------:R-:W-:-:S03]  /*0180*/  CS2R R4, SRZ ;  /* 0x0000000000047805 */ /* 0x000fc6000001ff00 */
[----:B--2---:R-:W-:Y:S01]  /*0190*/  IMAD.WIDE R8, R9, 0x4, R22 ;  /* 0x0000000409087825 */ /* 0x004fe200078e0216 */
[----:B------:R-:W-:Y:S02]  /*01a0*/  LOP3.LUT R17, R3, 0x4, R10, 0xfe, !PT ;  /* 0x0000000403117812 */ /* 0x000fe400078efe0a */
[----:B------:R-:W-:Y:S02]  /*01b0*/  LOP3.LUT R25, R3, 0x8, R10, 0xfe, !PT ;  /* 0x0000000803197812 */ /* 0x000fe400078efe0a */
[----:B------:R2:W3:Y:S01]  /*01c0*/  @!P0 LDG.E.EL.128 R4, desc[UR6][R8.64] ;  /* 0x0000000608048981 */ /* 0x0004e2000c2e1d00 */
[----:B------:R-:W-:Y:S01]  /*01d0*/  LOP3.LUT R10, R3, 0xc, R10, 0xfe, !PT ;  /* 0x0000000c030a7812 */ /* 0x000fe200078efe0a */
[----:B------:R-:W-:Y:S01]  /*01e0*/  UMOV UR4, 0x400 ;  /* 0x0000040000047882 */ /* 0x000fe20000000000 */
[C---:B------:R-:W-:Y:S01]  /*01f0*/  PRMT R28, R2.reuse, 0x6540, R21 ;  /* 0x00006540021c7816 */ /* 0x040fe20000000015 */
[----:B-1----:R-:W-:Y:S01]  /*0200*/  UPRMT UR4, UR5, 0x654, UR4 ;  /* 0x0000065405047896 */ /* 0x002fe20008000004 */
[C---:B------:R-:W-:Y:S01]  /*0210*/  ISETP.GE.AND P0, PT, R17.reuse, 0x100, PT ;  /* 0x000001001100780c */ /* 0x040fe20003f06270 */
[--C-:B------:R-:W-:Y:S01]  /*0220*/  IMAD R17, R17, 0x100, R12.reuse ;  /* 0x0000010011117824 */ /* 0x100fe200078e020c */
[C---:B------:R-:W-:Y:S01]  /*0230*/  ISETP.GE.AND P1, PT, R25.reuse, 0x100, PT ;  /* 0x000001001900780c */ /* 0x040fe20003f26270 */
[----:B------:R-:W-:Y:S01]  /*0240*/  IMAD R25, R25, 0x100, R12 ;  /* 0x0000010019197824 */ /* 0x000fe200078e020c */
[----:B------:R-:W-:Y:S01]  /*0250*/  SHF.R.U32.HI R15, RZ, 0x6, R2 ;  /* 0x00000006ff0f7819 */ /* 0x000fe20000011602 */
[----:B--2---:R-:W-:Y:S01]  /*0260*/  IMAD.SHL.U32 R9, R2, 0x40, RZ ;  /* 0x0000004002097824 */ /* 0x004fe200078e00ff */
[----:B------:R-:W-:Y:S01]  /*0270*/  LEA.HI R11, R11, R28, RZ, 0x8 ;  /* 0x0000001c0b0b7211 */ /* 0x000fe200078f40ff */
[----:B------:R-:W-:Y:S01]  /*0280*/  IMAD R13, R10, 0x100, R12 ;  /* 0x000001000a0d7824 */ /* 0x000fe200078e020c */
[----:B------:R-:W-:Y:S01]  /*0290*/  SGXT.U32 R15, R15, 0x2 ;  /* 0x000000020f0f781a */ /* 0x000fe20000000000 */
[----:B------:R-:W-:Y:S01]  /*02a0*/  IMAD.WIDE R24, R25, 0x4, R22 ;  /* 0x0000000419187825 */ /* 0x000fe200078e0216 */
[----:B------:R-:W-:-:S02]  /*02b0*/  LOP3.LUT R12, R9, 0xfc0, RZ, 0xc0, !PT ;  /* 0x00000fc0090c7812 */ /* 0x000fc400078ec0ff */
[----:B------:R-:W-:Y:S02]  /*02c0*/  CS2R R8, SRZ ;  /* 0x0000000000087805 */ /* 0x000fe4000001ff00 */
[----:B------:R-:W-:Y:S02]  /*02d0*/  LOP3.LUT R11, R11, 0xffffff00, RZ, 0xc0, !PT ;  /* 0xffffff000b0b7812 */ /* 0x000fe400078ec0ff */
[C---:B------:R-:W-:Y:S02]  /*02e0*/  LOP3.LUT R14, R12.reuse, 0x10, RZ, 0xfc, !PT ;  /* 0x000000100c0e7812 */ /* 0x040fe400078efcff */
[----:B------:R-:W-:Y:S01]  /*02f0*/  LOP3.LUT R16, R12, 0x20, RZ, 0xfc, !PT ;  /* 0x000000200c107812 */ /* 0x000fe200078efcff */
[----:B------:R-:W-:Y:S01]  /*0300*/  IMAD.IADD R28, R28, 0x1, -R11 ;  /* 0x000000011c1c7824 */ /* 0x000fe200078e0a0b */
[C---:B------:R-:W-:Y:S02]  /*0310*/  LOP3.LUT R20, R12.reuse, R15, RZ, 0xfc, !PT ;  /* 0x0000000f0c147212 */ /* 0x040fe400078efcff */
[----:B------:R-:W-:-:S02]  /*0320*/  LEA.HI R29, R12, UR4, RZ, 0x1e ;  /* 0x000000040c1d7c11 */ /* 0x000fc4000f8ff0ff */
[----:B------:R-:W-:Y:S02]  /*0330*/  LOP3.LUT R12, R12, 0x30, RZ, 0xfc, !PT ;  /* 0x000000300c0c7812 */ /* 0x000fe400078efcff */
[----:B------:R-:W-:Y:S01]  /*0340*/  LEA.HI R15, R14, UR4, RZ, 0x1e ;  /* 0x000000040e0f7c11 */ /* 0x000fe2000f8ff0ff */
[----:B------:R-:W-:Y:S01]  /*0350*/  IMAD R29, R20, 0x4, R29 ;  /* 0x00000004141d7824 */ /* 0x000fe200078e021d */
[----:B------:R-:W-:Y:S02]  /*0360*/  ISETP.GE.AND P2, PT, R10, 0x100, PT ;  /* 0x000001000a00780c */ /* 0x000fe40003f46270 */
[----:B------:R-:W-:Y:S02]  /*0370*/  CS2R R10, SRZ ;  /* 0x00000000000a7805 */ /* 0x000fe4000001ff00 */
[----:B------:R-:W-:Y:S01]  /*0380*/  LEA.HI R27, R16, UR4, RZ, 0x1e ;  /* 0x00000004101b7c11 */ /* 0x000fe2000f8ff0ff */
[----:B------:R-:W-:Y:S01]  /*0390*/  IMAD.WIDE R16, R17, 0x4, R22 ;  /* 0x0000000411107825 */ /* 0x000fe200078e0216 */
[----:B------:R-:W-:-:S03]  /*03a0*/  LEA.HI R19, R12, UR4, RZ, 0x1e ;  /* 0x000000040c137c11 */ /* 0x000fc6000f8ff0ff */
[C---:B------:R-:W-:Y:S01]  /*03b0*/  IMAD R26, R20.reuse, 0x4, R15 ;  /* 0x00000004141a7824 */ /* 0x040fe200078e020f */
[----:B------:R-:W-:Y:S01]  /*03c0*/  CS2R R14, SRZ ;  /* 0x00000000000e7805 */ /* 0x000fe2000001ff00 */
[----:B------:R-:W-:Y:S01]  /*03d0*/  IMAD.WIDE R22, R13, 0x4, R22 ;  /* 0x000000040d167825 */ /* 0x000fe200078e0216 */
[----:B------:R-:W-:Y:S01]  /*03e0*/  CS2R R12, SRZ ;  /* 0x00000000000c7805 */ /* 0x000fe2000001ff00 */
[----:B------:R1:W2:Y:S02]  /*03f0*/  @!P0 LDG.E.EL.128 R8, desc[UR6][R16.64] ;  /* 0x0000000610088981 */ /* 0x0002a4000c2e1d00 */
[C---:B------:R-:W-:Y:S02]  /*0400*/  IMAD R27, R20.reuse, 0x4, R27 ;  /* 0x00000004141b7824 */ /* 0x040fe400078e021b */
[----:B------:R-:W-:Y:S01]  /*0410*/  IMAD R20, R20, 0x4, R19 ;  /* 0x0000000414147824 */ /* 0x000fe200078e0213 */
[----:B------:R-:W-:Y:S01]  /*0420*/  CS2R R18, SRZ ;  /* 0x0000000000127805 */ /* 0x000fe2000001ff00 */
[----:B------:R4:W5:Y:S01]  /*0430*/  @!P1 LDG.E.EL.128 R12, desc[UR6][R24.64] ;  /* 0x00000006180c9981 */ /* 0x000962000c2e1d00 */
[----:B-1----:R-:W-:-:S06]  /*0440*/  CS2R R16, SRZ ;  /* 0x0000000000107805 */ /* 0x002fcc000001ff00 */
[----:B------:R-:W5:Y:S01]  /*0450*/  @!P2 LDG.E.EL.128 R16, desc[UR6][R22.64] ;  /* 0x000000061610a981 */ /* 0x000f62000c2e1d00 */
[----:B----4-:R-:W1:Y:S02]  /*0460*/  LDC.64 R24, c[0x0][0x218] ;  /* 0x00008600ff187b82 */ /* 0x010e640000000a00 */
[----:B-1----:R-:W-:Y:S01]  /*0470*/  IMAD.WIDE R24, R28, 0x4, R24 ;  /* 0x000000041c187825 */ /* 0x002fe200078e0218 */
[----:B---3--:R-:W-:Y:S04]  /*0480*/  STS [R29], R4 ;  /* 0x000000041d007388 */ /* 0x008fe80000000800 */
[----:B------:R-:W-:Y:S04]  /*0490*/  STS [R26+0x40], R5 ;  /* 0x000040051a007388 */ /* 0x000fe80000000800 */
[----:B------:R1:W-:Y:S04]  /*04a0*/  STS [R27+0x80], R6 ;  /* 0x000080061b007388 */ /* 0x0003e80000000800 */
[----:B------:R-:W-:Y:S04]  /*04b0*/  STS [R20+0xc0], R7 ;  /* 0x0000c00714007388 */ /* 0x000fe80000000800 */
[----:B--2---:R2:W-:Y:S04]  /*04c0*/  STS [R29+0x10], R8 ;  /* 0x000010081d007388 */ /* 0x0045e80000000800 */
[----:B------:R3:W-:Y:S04]  /*04d0*/  STS [R26+0x50], R9 ;  /* 0x000050091a007388 */ /* 0x0007e80000000800 */
[----:B------:R-:W-:Y:S04]  /*04e0*/  STS [R27+0x90], R10 ;  /* 0x0000900a1b007388 */ /* 0x000fe80000000800 */
[----:B------:R4:W-:Y:S04]  /*04f0*/  STS [R20+0xd0], R11 ;  /* 0x0000d00b14007388 */ /* 0x0009e80000000800 */
[----:B-----5:R-:W-:Y:S04]  /*0500*/  STS [R29+0x20], R12 ;  /* 0x0000200c1d007388 */ /* 0x020fe80000000800 */
[----:B------:R5:W-:Y:S04]  /*0510*/  STS [R26+0x60], R13 ;  /* 0x0000600d1a007388 */ /* 0x000be80000000800 */
[----:B------:R1:W-:Y:S04]  /*0520*/  STS [R27+0xa0], R14 ;  /* 0x0000a00e1b007388 */ /* 0x0003e80000000800 */
[----:B------:R-:W-:Y:S04]  /*0530*/  STS [R20+0xe0], R15 ;  /* 0x0000e00f14007388 */ /* 0x000fe80000000800 */
[----:B------:R-:W-:Y:S04]  /*0540*/  STS [R29+0x30], R16 ;  /* 0x000030101d007388 */ /* 0x000fe80000000800 */
[----:B------:R-:W-:Y:S04]  /*0550*/  STS [R26+0x70], R17 ;  /* 0x000070111a007388 */ /* 0x000fe80000000800 */
[----:B------:R2:W-:Y:S04]  /*0560*/  STS [R27+0xb0], R18 ;  /* 0x0000b0121b007388 */ /* 0x0005e80000000800 */
[----:B------:R-:W-:Y:S01]  /*0570*/  STS [R20+0xf0], R19 ;  /* 0x0000f01314007388 */ /* 0x000fe20000000800 */
[----:B------:R-:W-:Y:S06]  /*0580*/  BAR.SYNC.DEFER_BLOCKING 0x0 ;  /* 0x0000000000007b1d */ /* 0x000fec0000010000 */
[----:B-1----:R1:W5:Y:S01]  /*0590*/  LDG.E.EL R6, desc[UR6][R24.64] ;  /* 0x0000000618067981 */ /* 0x002362000c2e1900 */
[----:B------:R-:W-:-:S05]  /*05a0*/  IMAD.SHL.U32 R5, R2, 0x4, RZ ;  /* 0x0000000402057824 */ /* 0x000fca00078e00ff */
[----:B------:R-:W-:-:S04]  /*05b0*/  LOP3.LUT R5, R5, 0x3fc, RZ, 0xc0, !PT ;  /* 0x000003fc05057812 */ /* 0x000fc800078ec0ff */
[C---:B--2---:R-:W-:Y:S02]  /*05c0*/  LOP3.LUT R8, R5.reuse, 0x400, RZ, 0xfc, !PT ;  /* 0x0000040005087812 */ /* 0x044fe400078efcff */
[C---:B---3--:R-:W-:Y:S02]  /*05d0*/  LOP3.LUT R9, R5.reuse, 0x800, RZ, 0xfc, !PT ;  /* 0x0000080005097812 */ /* 0x048fe400078efcff */
[----:B----4-:R-:W-:Y:S02]  /*05e0*/  LOP3.LUT R11, R5, 0xc00, RZ, 0xfc, !PT ;  /* 0x00000c00050b7812 */ /* 0x010fe400078efcff */
[----:B-----5:R-:W-:Y:S02]  /*05f0*/  SHF.R.U32.HI R13, RZ, 0x2, R2 ;  /* 0x00000002ff0d7819 */ /* 0x020fe40000011602 */
[----:B------:R-:W-:Y:S02]  /*0600*/  SHF.R.U32.HI R8, RZ, 0x2, R8 ;  /* 0x00000002ff087819 */ /* 0x000fe40000011608 */
[----:B------:R-:W-:-:S02]  /*0610*/  SHF.R.U32.HI R10, RZ, 0x2, R9 ;  /* 0x00000002ff0a7819 */ /* 0x000fc40000011609 */
[----:B------:R-:W-:Y:S02]  /*0620*/  SHF.R.U32.HI R12, RZ, 0x2, R11 ;  /* 0x00000002ff0c7819 */ /* 0x000fe4000001160b */
[C---:B------:R-:W-:Y:S02]  /*0630*/  LOP3.LUT R4, R2.reuse, 0xff, RZ, 0xc0, !PT ;  /* 0x000000ff02047812 */ /* 0x040fe400078ec0ff */
[----:B------:R-:W-:Y:S02]  /*0640*/  LOP3.LUT R7, R2, 0xfc, RZ, 0xc0, !PT ;  /* 0x000000fc02077812 */ /* 0x000fe400078ec0ff */
[----:B------:R-:W-:Y:S02]  /*0650*/  SGXT.U32 R2, R13, 0x6 ;  /* 0x000000060d02781a */ /* 0x000fe40000000000 */
[----:B------:R-:W-:Y:S02]  /*0660*/  LOP3.LUT R9, R8, 0x1fc, RZ, 0xc0, !PT ;  /* 0x000001fc08097812 */ /* 0x000fe400078ec0ff */
[----:B------:R-:W-:-:S02]  /*0670*/  LOP3.LUT R11, R10, 0x2fc, RZ, 0xc0, !PT ;  /* 0x000002fc0a0b7812 */ /* 0x000fc400078ec0ff */
[----:B------:R-:W-:Y:S01]  /*0680*/  LOP3.LUT R13, R12, 0x3fc, RZ, 0xc0, !PT ;  /* 0x000003fc0c0d7812 */ /* 0x000fe200078ec0ff */
[----:B------:R-:W-:Y:S02]  /*0690*/  VIADD R8, R7, UR4 ;  /* 0x0000000407087c36 */ /* 0x000fe40008000000 */
[----:B------:R-:W-:Y:S02]  /*06a0*/  VIADD R10, R9, UR4 ;  /* 0x00000004090a7c36 */ /* 0x000fe40008000000 */
[----:B------:R-:W-:Y:S02]  /*06b0*/  VIADD R12, R11, UR4 ;  /* 0x000000040b0c7c36 */ /* 0x000fe40008000000 */
[----:B0-----:R-:W-:Y:S02]  /*06c0*/  VIADD R14, R13, UR4 ;  /* 0x000000040d0e7c36 */ /* 0x001fe40008000000 */
[C---:B-1----:R-:W-:Y:S02]  /*06d0*/  IMAD R24, R5.reuse, 0x4, R8 ;  /* 0x0000000405187824 */ /* 0x042fe400078e0208 */
[----:B------:R-:W-:-:S02]  /*06e0*/  IMAD R9, R5, 0x4, R10 ;  /* 0x0000000405097824 */ /* 0x000fc400078e020a */
[C---:B------:R-:W-:Y:S01]  /*06f0*/  IMAD R13, R5.reuse, 0x4, R12 ;  /* 0x00000004050d7824 */ /* 0x040fe200078e020c */
[----:B------:R-:W-:Y:S01]  /*0700*/  LEA R27, R4, UR4, 0x3 ;  /* 0x00000004041b7c11 */ /* 0x000fe2000f8e18ff */
[----:B------:R-:W-:Y:S01]  /*0710*/  IMAD R25, R5, 0x4, R14 ;  /* 0x0000000405197824 */ /* 0x000fe200078e020e */
[----:B------:R-:W-:Y:S04]  /*0720*/  LDS R23, [R9+0x1000] ;  /* 0x0010000009177984 */ /* 0x000fe80000000800 */
[----:B------:R-:W-:Y:S04]  /*0730*/  LDS R20, [R9+0x1004] ;  /* 0x0010040009147984 */ /* 0x000fe80000000800 */
[----:B------:R-:W-:Y:S04]  /*0740*/  LDS R18, [R9+0x1008] ;  /* 0x0010080009127984 */ /* 0x000fe80000000800 */
[----:B------:R-:W-:Y:S04]  /*0750*/  LDS R22, [R9+0x100c] ;  /* 0x00100c0009167984 */ /* 0x000fe80000000800 */
[----:B------:R-:W-:Y:S04]  /*0760*/  LDS R14, [R13+0x2000] ;  /* 0x002000000d0e7984 */ /* 0x000fe80000000800 */
[----:B------:R-:W-:Y:S04]  /*0770*/  LDS R16, [R13+0x2004] ;  /* 0x002004000d107984 */ /* 0x000fe80000000800 */
[----:B------:R-:W-:Y:S04]  /*0780*/  LDS R19, [R13+0x2008] ;  /* 0x002008000d137984 */ /* 0x000fe80000000800 */
[----:B------:R0:W-:Y:S04]  /*0790*/  LDS R10, [R13+0x200c] ;  /* 0x00200c000d0a7984 */ /* 0x0001e80000000800 */
[----:B------:R-:W-:Y:S04]  /*07a0*/  LDS R7, [R24+0xc] ;  /* 0x00000c0018077984 */ /* 0x000fe80000000800 */
[----:B------:R-:W-:Y:S04]  /*07b0*/  LDS R8, [R24+0x8] ;  /* 0x0000080018087984 */ /* 0x000fe80000000800 */
[----:B------:R-:W-:Y:S04]  /*07c0*/  LDS R5, [R24+0x4] ;  /* 0x0000040018057984 */ /* 0x000fe80000000800 */
[----:B------:R1:W-:Y:S04]  /*07d0*/  LDS R4, [R24] ;  /* 0x0000000018047984 */ /* 0x0003e80000000800 */
[----:B------:R-:W-:Y:S04]  /*07e0*/  LDS R12, [R25+0x3000] ;  /* 0x00300000190c7984 */ /* 0x000fe80000000800 */
[----:B------:R-:W-:Y:S04]  /*07f0*/  LDS R17, [R25+0x3004] ;  /* 0x0030040019117984 */ /* 0x000fe80000000800 */
[----:B------:R-:W-:Y:S04]  /*0800*/  LDS R15, [R25+0x3008] ;  /* 0x00300800190f7984 */ /* 0x000fe80000000800 */
[----:B------:R-:W-:Y:S01]  /*0810*/  LDS R11, [R25+0x300c] ;  /* 0x00300c00190b7984 */ /* 0x000fe20000000800 */
[----:B------:R-:W-:Y:S01]  /*0820*/  BAR.SYNC.DEFER_BLOCKING 0x0 ;  /* 0x0000000000007b1d */ /* 0x000fe20000010000 */
[----:B------:R-:W-:-:S02]  /*0830*/  LEA R26, R2, UR4, 0x3 ;  /* 0x00000004021a7c11 */ /* 0x000fc4000f8e18ff */
[----:B0-----:R-:W-:-:S04]  /*0840*/  LOP3.LUT R13, R2, 0x40, RZ, 0xfc, !PT ;  /* 0x00000040020d7812 */ /* 0x001fc800078efcff */
[----:B------:R-:W-:Y:S02]  /*0850*/  LEA R29, R13, UR4, 0x3 ;  /* 0x000000040d1d7c11 */ /* 0x000fe4000f8e18ff */
[----:B------:R-:W-:Y:S02]  /*0860*/  LOP3.LUT R13, R3, 0xc, R0, 0xf8, !PT ;  /* 0x0000000c030d7812 */ /* 0x000fe400078ef800 */
[C---:B------:R-:W-:Y:S01]  /*0870*/  LOP3.LUT R0, R2.reuse, 0x80, RZ, 0xfc, !PT ;  /* 0x0000008002007812 */ /* 0x040fe200078efcff */
[----:B------:R-:W-:Y:S01]  /*0880*/  IMAD.SHL.U32 R3, R21, 0x100, RZ ;  /* 0x0000010015037824 */ /* 0x000fe200078e00ff */
[----:B------:R-:W-:-:S04]  /*0890*/  PRMT R28, R2, 0x6540, R21 ;  /* 0x00006540021c7816 */ /* 0x000fc80000000015 */
[----:B-1----:R-:W-:Y:S02]  /*08a0*/  LOP3.LUT R24, R3, 0xc0, R2, 0xfe, !PT ;  /* 0x000000c003187812 */ /* 0x002fe400078efe02 */
[----:B------:R-:W-:Y:S01]  /*08b0*/  ISETP.GE.AND P0, PT, R13, 0x100, PT ;  /* 0x000001000d00780c */ /* 0x000fe20003f06270 */
[----:B------:R-:W-:Y:S01]  /*08c0*/  STS [R27], R6 ;  /* 0x000000061b007388 */ /* 0x000fe20000000800 */
[----:B------:R-:W-:Y:S06]  /*08d0*/  BAR.SYNC.DEFER_BLOCKING 0x0 ;  /* 0x0000000000007b1d */ /* 0x000fec0000010000 */
[----:B------:R0:W1:Y:S04]  /*08e0*/  LDS R9, [R26] ;  /* 0x000000001a097984 */ /* 0x0000680000000800 */
[----:B------:R-:W2:Y:S01]  /*08f0*/  LDS R29, [R29] ;  /* 0x000000001d1d7984 */ /* 0x000ea20000000800 */
[----:B0-----:R-:W-:-:S02]  /*0900*/  LOP3.LUT R26, R3, 0x40, R2, 0xfe, !PT ;  /* 0x00000040031a7812 */ /* 0x001fc400078efe02 */
[CC--:B-1----:R-:W-:Y:S01]  /*0910*/  FSETP.GEU.AND P3, PT, R5.reuse, -R9.reuse, PT ;  /* 0x800000090500720b */ /* 0x0c2fe20003f6e000 */
[--C-:B------:R-:W-:Y:S01]  /*0920*/  FADD R5, R5, R9.reuse ;  /* 0x0000000905057221 */ /* 0x100fe20000000000 */
[CC--:B------:R-:W-:Y:S01]  /*0930*/  FSETP.GEU.AND P1, PT, R7.reuse, -R9.reuse, PT ;  /* 0x800000090700720b */ /* 0x0c0fe20003f2e000 */
[--C-:B------:R-:W-:Y:S01]  /*0940*/  FADD R6, R8, R9.reuse ;  /* 0x0000000908067221 */ /* 0x100fe20000000000 */
[-C--:B------:R-:W-:Y:S01]  /*0950*/  FSETP.GEU.AND P4, PT, R4, -R9.reuse, PT ;  /* 0x800000090400720b */ /* 0x080fe20003f8e000 */
[--C-:B------:R-:W-:Y:S01]  /*0960*/  FADD R7, R7, R9.reuse ;  /* 0x0000000907077221 */ /* 0x100fe20000000000 */
[----:B------:R-:W-:Y:S01]  /*0970*/  FSETP.GEU.AND P2, PT, R8, -R9, PT ;  /* 0x800000090800720b */ /* 0x000fe20003f4e000 */
[----:B------:R-:W-:Y:S01]  /*0980*/  FADD R4, R4, R9 ;  /* 0x0000000904047221 */ /* 0x000fe20000000000 */
[----:B------:R-:W-:Y:S02]  /*0990*/  LEA R9, R0, UR4, 0x3 ;  /* 0x0000000400097c11 */ /* 0x000fe4000f8e18ff */
[----:B------:R-:W-:-:S03]  /*09a0*/  LOP3.LUT R0, R2, 0xc0, RZ, 0xfc, !PT ;  /* 0x000000c002007812 */ /* 0x000fc600078efcff */
[----:B------:R0:W1:Y:S01]  /*09b0*/  LDS R21, [R9] ;  /* 0x0000000009157984 */ /* 0x0000620000000800 */
[----:B------:R-:W-:Y:S02]  /*09c0*/  LEA R0, R0, UR4, 0x3 ;  /* 0x0000000400007c11 */ /* 0x000fe4000f8e18ff */
[----:B------:R-:W-:Y:S02]  /*09d0*/  LOP3.LUT R8, R3, 0x80, R2, 0xfe, !PT ;  /* 0x0000008003087812 */ /* 0x000fe400078efe02 */
[----:B------:R-:W3:Y:S02]  /*09e0*/  LDC.64 R2, c[0x0][0x220] ;  /* 0x00008800ff027b82 */ /* 0x000ee40000000a00 */
[----:B------:R-:W4:Y:S01]  /*09f0*/  LDS R0, [R0] ;  /* 0x0000000000007984 */ /* 0x000f220000000800 */
[--C-:B0-----:R-:W-:Y:S01]  /*0a00*/  IMAD R9, R28, 0x100, R13.reuse ;  /* 0x000001001c097824 */ /* 0x101fe200078e020d */
[----:B------:R-:W-:Y:S01]  /*0a10*/  SEL R5, R5, RZ, P3 ;  /* 0x000000ff05057207 */ /* 0x000fe20001800000 */
[--C-:B------:R-:W-:Y:S01]  /*0a20*/  IMAD R27, R8, 0x100, R13.reuse ;  /* 0x00000100081b7824 */ /* 0x100fe200078e020d */
[----:B------:R-:W-:Y:S01]  /*0a30*/  SEL R6, R6, RZ, P2 ;  /* 0x000000ff06067207 */ /* 0x000fe20001000000 */
[----:B------:R-:W-:Y:S01]  /*0a40*/  IMAD R25, R26, 0x100, R13 ;  /* 0x000001001a197824 */ /* 0x000fe200078e020d */
[----:B------:R-:W-:Y:S01]  /*0a50*/  SEL R7, R7, RZ, P1 ;  /* 0x000000ff07077207 */ /* 0x000fe20000800000 */
[----:B--2---:R-:W-:Y:S01]  /*0a60*/  FADD R26, R23, R29 ;  /* 0x0000001d171a7221 */ /* 0x004fe20000000000 */
[----:B------:R-:W-:-:S02]  /*0a70*/  SEL R4, R4, RZ, P4 ;  /* 0x000000ff04047207 */ /* 0x000fc40002000000 */
[-C--:B------:R-:W-:Y:S02]  /*0a80*/  FSETP.GEU.AND P4, PT, R23, -R29.reuse, PT ;  /* 0x8000001d1700720b */ /* 0x080fe40003f8e000 */
[CC--:B------:R-:W-:Y:S01]  /*0a90*/  FSETP.GEU.AND P3, PT, R18.reuse, -R29.reuse, PT ;  /* 0x8000001d1200720b */ /* 0x0c0fe20003f6e000 */
[----:B------:R-:W-:Y:S01]  /*0aa0*/  FADD R18, R18, R29 ;  /* 0x0000001d12127221 */ /* 0x000fe20000000000 */
[----:B------:R-:W-:Y:S01]  /*0ab0*/  IMAD R13, R24, 0x100, R13 ;  /* 0x00000100180d7824 */ /* 0x000fe200078e020d */
[----:B------:R-:W-:Y:S01]  /*0ac0*/  FSETP.GEU.AND P6, PT, R22, -R29, PT ;  /* 0x8000001d1600720b */ /* 0x000fe20003fce000 */
[----:B---3--:R-:W-:-:S04]  /*0ad0*/  IMAD.WIDE R8, R9, 0x4, R2 ;  /* 0x0000000409087825 */ /* 0x008fc800078e0202 */
[--C-:B------:R-:W-:Y:S01]  /*0ae0*/  FADD R23, R20, R29.reuse ;  /* 0x0000001d14177221 */ /* 0x100fe20000000000 */
[----:B------:R-:W-:Y:S01]  /*0af0*/  FADD R22, R22, R29 ;  /* 0x0000001d16167221 */ /* 0x000fe20000000000 */
[----:B------:R0:W-:Y:S01]  /*0b00*/  @!P0 STG.E.128 desc[UR6][R8.64], R4 ;  /* 0x0000000408008986 */ /* 0x0001e2000c101d06 */
[----:B------:R-:W-:Y:S01]  /*0b10*/  FSETP.GEU.AND P1, PT, R20, -R29, PT ;  /* 0x8000001d1400720b */ /* 0x000fe20003f2e000 */
[C-C-:B-1----:R-:W-:Y:S01]  /*0b20*/  FADD R24, R19.reuse, R21.reuse ;  /* 0x0000001513187221 */ /* 0x142fe20000000000 */
[-C--:B------:R-:W-:Y:S02]  /*0b30*/  FSETP.GEU.AND P5, PT, R19, -R21.reuse, PT ;  /* 0x800000151300720b */ /* 0x080fe40003fae000 */
[-C--:B------:R-:W-:Y:S02]  /*0b40*/  FSETP.GEU.AND P2, PT, R16, -R21.reuse, PT ;  /* 0x800000151000720b */ /* 0x080fe40003f4e000 */
[----:B0-----:R-:W-:Y:S01]  /*0b50*/  SEL R4, R26, RZ, P4 ;  /* 0x000000ff1a047207 */ /* 0x001fe20002000000 */
[C-C-:B------:R-:W-:Y:S01]  /*0b60*/  FADD R8, R14.reuse, R21.reuse ;  /* 0x000000150e087221 */ /* 0x140fe20000000000 */
[-C--:B------:R-:W-:Y:S01]  /*0b70*/  FSETP.GEU.AND P4, PT, R14, -R21.reuse, PT ;  /* 0x800000150e00720b */ /* 0x080fe20003f8e000 */
[--C-:B------:R-:W-:Y:S01]  /*0b80*/  FADD R9, R16, R21.reuse ;  /* 0x0000001510097221 */ /* 0x100fe20000000000 */
[----:B------:R-:W-:Y:S01]  /*0b90*/  SEL R6, R18, RZ, P3 ;  /* 0x000000ff12067207 */ /* 0x000fe20001800000 */
[C---:B------:R-:W-:Y:S01]  /*0ba0*/  FADD R14, R10.reuse, R21 ;  /* 0x000000150a0e7221 */ /* 0x040fe20000000000 */
[----:B------:R-:W-:Y:S01]  /*0bb0*/  FSETP.GEU.AND P3, PT, R10, -R21, PT ;  /* 0x800000150a00720b */ /* 0x000fe20003f6e000 */
[----:B------:R-:W-:Y:S01]  /*0bc0*/  IMAD.WIDE R18, R25, 0x4, R2 ;  /* 0x0000000419127825 */ /* 0x000fe200078e0202 */
[----:B------:R-:W-:-:S03]  /*0bd0*/  SEL R10, R24, RZ, P5 ;  /* 0x000000ff180a7207 */ /* 0x000fc60002800000 */
[----:B----4-:R-:W-:Y:S01]  /*0be0*/  FADD R16, R11, R0 ;  /* 0x000000000b107221 */ /* 0x010fe20000000000 */
[----:B------:R-:W-:Y:S01]  /*0bf0*/  SEL R5, R23, RZ, P1 ;  /* 0x000000ff17057207 */ /* 0x000fe20000800000 */
[----:B------:R-:W-:Y:S01]  /*0c00*/  IMAD.WIDE R20, R27, 0x4, R2 ;  /* 0x000000041b147825 */ /* 0x000fe200078e0202 */
[----:B------:R-:W-:Y:S02]  /*0c10*/  SEL R7, R22, RZ, P6 ;  /* 0x000000ff16077207 */ /* 0x000fe40003000000 */
[----:B------:R-:W-:Y:S02]  /*0c20*/  FSETP.GEU.AND P5, PT, R11, -R0, PT ;  /* 0x800000000b00720b */ /* 0x000fe40003fae000 */
[----:B------:R-:W-:Y:S02]  /*0c30*/  SEL R9, R9, RZ, P2 ;  /* 0x000000ff09097207 */ /* 0x000fe40001000000 */
[----:B------:R-:W-:Y:S02]  /*0c40*/  SEL R8, R8, RZ, P4 ;  /* 0x000000ff08087207 */ /* 0x000fe40002000000 */
[----:B------:R-:W-:-:S02]  /*0c50*/  SEL R11, R14, RZ, P3 ;  /* 0x000000ff0e0b7207 */ /* 0x000fc40001800000 */
[CC--:B------:R-:W-:Y:S01]  /*0c60*/  FSETP.GEU.AND P6, PT, R15.reuse, -R0.reuse, PT ;  /* 0x800000000f00720b */ /* 0x0c0fe20003fce000 */
[--C-:B------:R-:W-:Y:S01]  /*0c70*/  FADD R15, R15, R0.reuse ;  /* 0x000000000f0f7221 */ /* 0x100fe20000000000 */
[CC--:B------:R-:W-:Y:S01]  /*0c80*/  FSETP.GEU.AND P1, PT, R17.reuse, -R0.reuse, PT ;  /* 0x800000001100720b */ /* 0x0c0fe20003f2e000 */
[--C-:B------:R-:W-:Y:S01]  /*0c90*/  FADD R17, R17, R0.reuse ;  /* 0x0000000011117221 */ /* 0x100fe20000000000 */
[C---:B------:R-:W-:Y:S01]  /*0ca0*/  FSETP.GEU.AND P2, PT, R12.reuse, -R0, PT ;  /* 0x800000000c00720b */ /* 0x040fe20003f4e000 */
[----:B------:R-:W-:Y:S01]  /*0cb0*/  FADD R12, R12, R0 ;  /* 0x000000000c0c7221 */ /* 0x000fe20000000000 */
[----:B------:R0:W-:Y:S01]  /*0cc0*/  @!P0 STG.E.128 desc[UR6][R18.64], R4 ;  /* 0x0000000412008986 */ /* 0x0001e2000c101d06 */
[----:B------:R-:W-:Y:S01]  /*0cd0*/  IMAD.WIDE R2, R13, 0x4, R2 ;  /* 0x000000040d027825 */ /* 0x000fe200078e0202 */
[----:B------:R-:W-:Y:S02]  /*0ce0*/  SEL R14, R15, RZ, P6 ;  /* 0x000000ff0f0e7207 */ /* 0x000fe40003000000 */
[----:B------:R0:W-:Y:S01]  /*0cf0*/  @!P0 STG.E.128 desc[UR6][R20.64], R8 ;  /* 0x0000000814008986 */ /* 0x0001e2000c101d06 */
[----:B------:R-:W-:-:S02]  /*0d00*/  SEL R13, R17, RZ, P1 ;  /* 0x000000ff110d7207 */ /* 0x000fc40000800000 */
[----:B------:R-:W-:Y:S02]  /*0d10*/  SEL R15, R16, RZ, P5 ;  /* 0x000000ff100f7207 */ /* 0x000fe40002800000 */
[----:B------:R-:W-:Y:S01]  /*0d20*/  SEL R12, R12, RZ, P2 ;  /* 0x000000ff0c0c7207 */ /* 0x000fe20001000000 */
[----:B0-----:R-:W-:Y:S06]  /*0d30*/  @P0 EXIT ;  /* 0x000000000000094d */ /* 0x001fec0003800000 */
[----:B------:R-:W-:Y:S01]  /*0d40*/  STG.E.128 desc[UR6][R2.64], R12 ;  /* 0x0000000c02007986 */ /* 0x000fe2000c101d06 */
[----:B------:R-:W-:Y:S05]  /*0d50*/  EXIT ;  /* 0x000000000000794d */ /* 0x000fea0003800000 */
.L_x_0:
[----:B------:R-:W-:-:S00]  /*0d60*/  BRA `(.L_x_0) ;  /* 0xfffffffc00fc7947 */ /* 0x000fc0000383ffff */
[----:B------:R-:W-:-:S00]  /*0d70*/  NOP ;  /* 0x0000000000007918 */ /* 0x000fc00000000000 */
        /* <DEDUP_REMOVED lines=8> */
.L_x_1:


//--------------------- .nv.shared.triton_poi_fused_convolution_relu_16 --------------------------
	.section	.nv.shared.triton_poi_fused_convolution_relu_16,"aw",@nobits
	.sectionflags	@""
	.align	16
	.zero		1024


//--------------------- .nv.constant0.triton_poi_fused_convolution_relu_16 --------------------------
	.section	.nv.constant0.triton_poi_fused_convolution_relu_16,"a",@progbits
	.sectionflags	@""
	.align	4
.nv.constant0.triton_poi_fused_convolution_relu_16:
	.zero		560
